	.headerflags	@"EF_CUDA_TEXMODE_UNIFIED EF_CUDA_64BIT_ADDRESS EF_CUDA_ACCELERATORS EF_CUDA_SM90 EF_CUDA_VIRTUAL_SM(EF_CUDA_SM90)"
	.elftype	@"ET_EXEC"


//--------------------- .nv.info                  --------------------------
	.section	.nv.info,"",@"SHT_CUDA_INFO"
	.align	4


	//----- nvinfo : EIATTR_REGCOUNT
	.align		4
        /*0000*/ 	.byte	0x04, 0x2f
        /*0002*/ 	.short	(.L_1 - .L_0)
	.align		4
.L_0:
        /*0004*/ 	.word	index@(triton_poi_fused_1)
        /*0008*/ 	.word	0x0000001f


	//----- nvinfo : EIATTR_MIN_STACK_SIZE
	.align		4
.L_1:
        /*000c*/ 	.byte	0x04, 0x12
        /*000e*/ 	.short	(.L_3 - .L_2)
	.align		4
.L_2:
        /*0010*/ 	.word	index@(triton_poi_fused_1)
        /*0014*/ 	.word	0x00000000


	//----- nvinfo : EIATTR_FRAME_SIZE
	.align		4
.L_3:
        /*0018*/ 	.byte	0x04, 0x11
        /*001a*/ 	.short	(.L_5 - .L_4)
	.align		4
.L_4:
        /*001c*/ 	.word	index@(triton_poi_fused_1)
        /*0020*/ 	.word	0x00000000


	//----- nvinfo : EIATTR_MIN_STACK_SIZE
	.align		4
.L_5:
        /*0024*/ 	.byte	0x04, 0x12
        /*0026*/ 	.short	(.L_7 - .L_6)
	.align		4
.L_6:
        /*0028*/ 	.word	index@(triton_poi_fused_1)
        /*002c*/ 	.word	0x00000000
.L_7:


//--------------------- .nv.info.triton_poi_fused_1 --------------------------
	.section	.nv.info.triton_poi_fused_1,"",@"SHT_CUDA_INFO"
	.sectionflags	@""
	.align	4


	//----- nvinfo : EIATTR_CUDA_API_VERSION
	.align		4
        /*0000*/ 	.byte	0x04, 0x37
        /*0002*/ 	.short	(.L_9 - .L_8)
.L_8:
        /*0004*/ 	.word	0x0000007c


	//----- nvinfo : EIATTR_KPARAM_INFO
	.align		4
.L_9:
        /*0008*/ 	.byte	0x04, 0x17
        /*000a*/ 	.short	(.L_11 - .L_10)
.L_10:
        /*000c*/ 	.word	0x00000000
        /*0010*/ 	.short	0x0003
        /*0012*/ 	.short	0x0014
        /*0014*/ 	.byte	0x00, 0xf0, 0x11, 0x00


	//----- nvinfo : EIATTR_KPARAM_INFO
	.align		4
.L_11:
        /*0018*/ 	.byte	0x04, 0x17
        /*001a*/ 	.short	(.L_13 - .L_12)
.L_12:
        /*001c*/ 	.word	0x00000000
        /*0020*/ 	.short	0x0002
        /*0022*/ 	.short	0x0010
        /*0024*/ 	.byte	0x00, 0xf0, 0x11, 0x00


	//----- nvinfo : EIATTR_KPARAM_INFO
	.align		4
.L_13:
        /*0028*/ 	.byte	0x04, 0x17
        /*002a*/ 	.short	(.L_15 - .L_14)
.L_14:
        /*002c*/ 	.word	0x00000000
        /*0030*/ 	.short	0x0001
        /*0032*/ 	.short	0x0008
        /*0034*/ 	.byte	0x00, 0xf4, 0x21, 0x00


	//----- nvinfo : EIATTR_KPARAM_INFO
	.align		4
.L_15:
        /*0038*/ 	.byte	0x04, 0x17
        /*003a*/ 	.short	(.L_17 - .L_16)
.L_16:
        /*003c*/ 	.word	0x00000000
        /*0040*/ 	.short	0x0000
        /*0042*/ 	.short	0x0000
        /*0044*/ 	.byte	0x00, 0xf4, 0x21, 0x00


	//----- nvinfo : EIATTR_SPARSE_MMA_MASK
	.align		4
.L_17:
        /*0048*/ 	.byte	0x03, 0x50
        /*004a*/ 	.short	0x0000


	//----- nvinfo : EIATTR_MAXREG_COUNT
	.align		4
        /*004c*/ 	.byte	0x03, 0x1b
        /*004e*/ 	.short	0x00ff


	//----- nvinfo : EIATTR_EXIT_INSTR_OFFSETS
	.align		4
        /*0050*/ 	.byte	0x04, 0x1c
        /*0052*/ 	.short	(.L_19 - .L_18)


	//   ....[0]....
.L_18:
        /*0054*/ 	.word	0x000005e0


	//   ....[1]....
        /*0058*/ 	.word	0x00000630


	//----- nvinfo : EIATTR_REQNTID
	.align		4
.L_19:
        /*005c*/ 	.byte	0x04, 0x10
        /*005e*/ 	.short	(.L_21 - .L_20)
.L_20:
        /*0060*/ 	.word	0x00000080
        /*0064*/ 	.word	0x00000001
        /*0068*/ 	.word	0x00000001


	//----- nvinfo : EIATTR_CBANK_PARAM_SIZE
	.align		4
.L_21:
        /*006c*/ 	.byte	0x03, 0x19
        /*006e*/ 	.short	0x0018


	//----- nvinfo : EIATTR_PARAM_CBANK
	.align		4
        /*0070*/ 	.byte	0x04, 0x0a
        /*0072*/ 	.short	(.L_23 - .L_22)
	.align		4
.L_22:
        /*0074*/ 	.word	index@(.nv.constant0.triton_poi_fused_1)
        /*0078*/ 	.short	0x0210
        /*007a*/ 	.short	0x0018


	//----- nvinfo : EIATTR_SW_WAR
	.align		4
.L_23:
        /*007c*/ 	.byte	0x04, 0x36
        /*007e*/ 	.short	(.L_25 - .L_24)
.L_24:
        /*0080*/ 	.word	0x00000008
.L_25:


//--------------------- .nv.callgraph             --------------------------
	.section	.nv.callgraph,"",@"SHT_CUDA_CALLGRAPH"
	.align	4
	.sectionentsize	8
	.align		4
        /*0000*/ 	.word	0x00000000
	.align		4
        /*0004*/ 	.word	0xffffffff
	.align		4
        /*0008*/ 	.word	0x00000000
	.align		4
        /*000c*/ 	.word	0xfffffffe
	.align		4
        /*0010*/ 	.word	0x00000000
	.align		4
        /*0014*/ 	.word	0xfffffffd
	.align		4
        /*0018*/ 	.word	0x00000000
	.align		4
        /*001c*/ 	.word	0xfffffffc


//--------------------- .text.triton_poi_fused_1  --------------------------
	.section	.text.triton_poi_fused_1,"ax",@progbits
	.sectionflags	@"SHF_BARRIERS=1"
	.align	128
        .global         triton_poi_fused_1
        .type           triton_poi_fused_1,@function
        .size           triton_poi_fused_1,(.L_x_1 - triton_poi_fused_1)
        .other          triton_poi_fused_1,@"STO_CUDA_ENTRY STV_DEFAULT"
triton_poi_fused_1:
.text.triton_poi_fused_1:
[----:B------:R-:W0:Y:S01]  /*0000*/  LDC R1, c[0x0][0x28] ;  /* 0x00000a00ff017b82 */ /* 0x000e220000000800 */
[----:B------:R-:W1:Y:S07]  /*0010*/  S2R R0, SR_CTAID.X ;  /* 0x0000000000007919 */ /* 0x000e6e0000002500 */
[----:B------:R-:W2:Y:S01]  /*0020*/  LDC.64 R14, c[0x0][0x210] ;  /* 0x00008400ff0e7b82 */ /* 0x000ea20000000a00 */
[----:B------:R-:W-:Y:S01]  /*0030*/  IMAD.MOV.U32 R19, RZ, RZ, RZ ;  /* 0x000000ffff137224 */ /* 0x000fe200078e00ff */
[----:B------:R-:W-:Y:S01]  /*0040*/  ULDC.64 UR6, c[0x0][0x208] ;  /* 0x0000820000067ab9 */ /* 0x000fe20000000a00 */
[----:B------:R-:W3:Y:S01]  /*0050*/  S2R R21, SR_TID.X ;  /* 0x0000000000157919 */ /* 0x000ee20000002100 */
[----:B------:R-:W4:Y:S01]  /*0060*/  S2R R18, SR_CTAID.Y ;  /* 0x0000000000127919 */ /* 0x000f220000002600 */
[----:B------:R-:W-:-:S02]  /*0070*/  IMAD.MOV.U32 R20, RZ, RZ, RZ ;  /* 0x000000ffff147224 */ /* 0x000fc400078e00ff */
[----:B-1----:R-:W-:Y:S01]  /*0080*/  IMAD.SHL.U32 R0, R0, 0x10, RZ ;  /* 0x0000001000007824 */ /* 0x002fe200078e00ff */
[----:B---3--:R-:W-:-:S04]  /*0090*/  SHF.R.U32.HI R17, RZ, 0x4, R21 ;  /* 0x00000004ff117819 */ /* 0x008fc80000011615 */
[----:B------:R-:W-:Y:S01]  /*00a0*/  LOP3.LUT R6, R0, 0xf, R21, 0xf8, !PT ;  /* 0x0000000f00067812 */ /* 0x000fe200078ef815 */
[----:B----4-:R-:W-:Y:S01]  /*00b0*/  IMAD.SHL.U32 R16, R18, 0x40, RZ ;  /* 0x0000004012107824 */ /* 0x010fe200078e00ff */
[----:B------:R-:W-:Y:S02]  /*00c0*/  SGXT.U32 R17, R17, 0x3 ;  /* 0x000000031111781a */ /* 0x000fe40000000000 */
[----:B------:R-:W-:Y:S02]  /*00d0*/  ISETP.GE.AND P0, PT, R6, 0x9, PT ;  /* 0x000000090600780c */ /* 0x000fe40003f06270 */
[----:B------:R-:W-:Y:S02]  /*00e0*/  LOP3.LUT R2, R16, R17, RZ, 0xfc, !PT ;  /* 0x0000001110027212 */ /* 0x000fe400078efcff */
[----:B------:R-:W-:Y:S02]  /*00f0*/  LOP3.LUT R3, R16, 0x8, R17, 0xfe, !PT ;  /* 0x0000000810037812 */ /* 0x000fe400078efe11 */
[----:B------:R-:W-:Y:S01]  /*0100*/  LOP3.LUT R4, R16, 0x10, R17, 0xfe, !PT ;  /* 0x0000001010047812 */ /* 0x000fe200078efe11 */
[--C-:B------:R-:W-:Y:S01]  /*0110*/  IMAD R27, R2, 0x9, R6.reuse ;  /* 0x00000009021b7824 */ /* 0x100fe200078e0206 */
        /* <DEDUP_REMOVED lines=9> */
[----:B------:R-:W-:-:S02]  /*01b0*/  IMAD R11, R11, 0x9, R6 ;  /* 0x000000090b0b7824 */ /* 0x000fc400078e0206 */
[--C-:B------:R-:W-:Y:S02]  /*01c0*/  IMAD R13, R13, 0x9, R6.reuse ;  /* 0x000000090d0d7824 */ /* 0x100fe400078e0206 */
[----:B------:R-:W-:Y:S02]  /*01d0*/  IMAD R23, R23, 0x9, R6 ;  /* 0x0000000917177824 */ /* 0x000fe400078e0206 */
[----:B--2---:R-:W-:-:S04]  /*01e0*/  IMAD.WIDE R26, R27, 0x4, R14 ;  /* 0x000000041b1a7825 */ /* 0x004fc800078e020e */
[--C-:B------:R-:W-:Y:S01]  /*01f0*/  IMAD.WIDE R2, R3, 0x4, R14.reuse ;  /* 0x0000000403027825 */ /* 0x100fe200078e020e */
[----:B------:R1:W2:Y:S01]  /*0200*/  @!P0 LDG.E.EL R19, desc[UR6][R26.64] ;  /* 0x000000061a138981 */ /* 0x0002a2000c2e1900 */
[----:B------:R-:W-:Y:S02]  /*0210*/  CS2R R24, SRZ ;  /* 0x0000000000187805 */ /* 0x000fe4000001ff00 */
[--C-:B------:R-:W-:Y:S01]  /*0220*/  IMAD.WIDE R4, R5, 0x4, R14.reuse ;  /* 0x0000000405047825 */ /* 0x100fe200078e020e */
[----:B------:R3:W4:Y:S03]  /*0230*/  @!P0 LDG.E.EL R20, desc[UR6][R2.64] ;  /* 0x0000000602148981 */ /* 0x000726000c2e1900 */
[----:B------:R-:W-:-:S04]  /*0240*/  IMAD.WIDE R6, R7, 0x4, R14 ;  /* 0x0000000407067825 */ /* 0x000fc800078e020e */
[----:B------:R-:W-:-:S04]  /*0250*/  IMAD.WIDE R8, R9, 0x4, R14 ;  /* 0x0000000409087825 */ /* 0x000fc800078e020e */
[----:B------:R-:W-:-:S04]  /*0260*/  IMAD.WIDE R10, R11, 0x4, R14 ;  /* 0x000000040b0a7825 */ /* 0x000fc800078e020e */
[--C-:B------:R-:W-:Y:S01]  /*0270*/  IMAD.WIDE R12, R13, 0x4, R14.reuse ;  /* 0x000000040d0c7825 */ /* 0x100fe200078e020e */
[----:B-1----:R-:W-:Y:S01]  /*0280*/  CS2R R26, SRZ ;  /* 0x00000000001a7805 */ /* 0x002fe2000001ff00 */
[----:B------:R-:W5:Y:S02]  /*0290*/  @!P0 LDG.E.EL R24, desc[UR6][R6.64] ;  /* 0x0000000606188981 */ /* 0x000f64000c2e1900 */
[----:B------:R-:W-:Y:S01]  /*02a0*/  IMAD.WIDE R14, R23, 0x4, R14 ;  /* 0x00000004170e7825 */ /* 0x000fe200078e020e */
[----:B------:R-:W-:Y:S01]  /*02b0*/  HFMA2.MMA R23, -RZ, RZ, 0, 0 ;  /* 0x00000000ff177435 */ /* 0x000fe200000001ff */
[----:B------:R-:W5:Y:S02]  /*02c0*/  @!P0 LDG.E.EL R25, desc[UR6][R10.64] ;  /* 0x000000060a198981 */ /* 0x000f64000c2e1900 */
[----:B------:R-:W-:Y:S02]  /*02d0*/  IMAD.MOV.U32 R22, RZ, RZ, RZ ;  /* 0x000000ffff167224 */ /* 0x000fe400078e00ff */
[----:B------:R-:W5:Y:S04]  /*02e0*/  @!P0 LDG.E.EL R27, desc[UR6][R12.64] ;  /* 0x000000060c1b8981 */ /* 0x000f68000c2e1900 */
[----:B------:R-:W5:Y:S04]  /*02f0*/  @!P0 LDG.E.EL R22, desc[UR6][R4.64] ;  /* 0x0000000604168981 */ /* 0x000f68000c2e1900 */
[----:B------:R1:W5:Y:S04]  /*0300*/  @!P0 LDG.E.EL R23, desc[UR6][R8.64] ;  /* 0x0000000608178981 */ /* 0x000368000c2e1900 */
[----:B------:R-:W5:Y:S01]  /*0310*/  @!P0 LDG.E.EL R26, desc[UR6][R14.64] ;  /* 0x000000060e1a8981 */ /* 0x000f62000c2e1900 */
[----:B------:R-:W1:Y:S01]  /*0320*/  S2UR UR5, SR_CgaCtaId ;  /* 0x00000000000579c3 */ /* 0x000e620000008800 */
[----:B---3--:R-:W-:Y:S01]  /*0330*/  IMAD.SHL.U32 R2, R21, 0x40, RZ ;  /* 0x0000004015027824 */ /* 0x008fe200078e00ff */
[----:B------:R-:W-:-:S04]  /*0340*/  UMOV UR4, 0x400 ;  /* 0x0000040000047882 */ /* 0x000fc80000000000 */
[----:B------:R-:W-:-:S04]  /*0350*/  LOP3.LUT R2, R2, 0x3c0, RZ, 0xc0, !PT ;  /* 0x000003c002027812 */ /* 0x000fc800078ec0ff */
[----:B------:R-:W-:Y:S01]  /*0360*/  LOP3.LUT R3, R2, R17, RZ, 0xfc, !PT ;  /* 0x0000001102037212 */ /* 0x000fe200078efcff */
[----:B01----:R-:W-:-:S06]  /*0370*/  UPRMT UR4, UR5, 0x654, UR4 ;  /* 0x0000065405047896 */ /* 0x003fcc0008000004 */
[----:B------:R-:W-:-:S05]  /*0380*/  LEA.HI R2, R2, UR4, RZ, 0x1e ;  /* 0x0000000402027c11 */ /* 0x000fca000f8ff0ff */
[----:B------:R-:W-:Y:S01]  /*0390*/  IMAD R28, R3, 0x4, R2 ;  /* 0x00000004031c7824 */ /* 0x000fe200078e0202 */
[C---:B------:R-:W-:Y:S01]  /*03a0*/  LOP3.LUT R2, R21.reuse, 0x70, RZ, 0xc0, !PT ;  /* 0x0000007015027812 */ /* 0x040fe200078ec0ff */
[----:B------:R-:W-:-:S03]  /*03b0*/  IMAD.SHL.U32 R21, R21, 0x4, RZ ;  /* 0x0000000415157824 */ /* 0x000fc600078e00ff */
[----:B------:R-:W-:Y:S02]  /*03c0*/  IADD3 R3, R2, UR4, RZ ;  /* 0x0000000402037c10 */ /* 0x000fe4000fffe0ff */
[----:B------:R-:W-:-:S05]  /*03d0*/  LOP3.LUT R8, R21, 0x1fc, RZ, 0xc0, !PT ;  /* 0x000001fc15087812 */ /* 0x000fca00078ec0ff */
[----:B------:R-:W-:Y:S01]  /*03e0*/  IMAD R4, R8, 0x4, R3 ;  /* 0x0000000408047824 */ /* 0x000fe200078e0203 */
[----:B------:R-:W-:Y:S02]  /*03f0*/  SHF.R.S32.HI R3, RZ, 0x19, R18 ;  /* 0x00000019ff037819 */ /* 0x000fe40000011412 */
[----:B------:R-:W-:Y:S02]  /*0400*/  LOP3.LUT R16, R16, 0x3c, R21, 0xf8, !PT ;  /* 0x0000003c10107812 */ /* 0x000fe400078ef815 */
[----:B------:R-:W-:-:S04]  /*0410*/  SGXT R3, R3, 0x1 ;  /* 0x000000010303781a */ /* 0x000fc80000000200 */
[----:B------:R-:W-:Y:S02]  /*0420*/  LEA.HI R9, R3, R16, RZ, 0x7 ;  /* 0x0000001003097211 */ /* 0x000fe400078f38ff */
[----:B------:R-:W0:Y:S02]  /*0430*/  LDC.64 R2, c[0x0][0x218] ;  /* 0x00008600ff027b82 */ /* 0x000e240000000a00 */
[----:B------:R-:W-:Y:S02]  /*0440*/  LOP3.LUT R11, R9, 0xffffff80, RZ, 0xc0, !PT ;  /* 0xffffff80090b7812 */ /* 0x000fe400078ec0ff */
[----:B------:R-:W-:Y:S02]  /*0450*/  SHF.R.S32.HI R10, RZ, 0x7, R9 ;  /* 0x00000007ff0a7819 */ /* 0x000fe40000011409 */
[----:B------:R-:W-:Y:S01]  /*0460*/  LOP3.LUT R9, R0, R17, RZ, 0xfc, !PT ;  /* 0x0000001100097212 */ /* 0x000fe200078efcff */
[----:B------:R-:W-:Y:S01]  /*0470*/  IMAD.IADD R11, R16, 0x1, -R11 ;  /* 0x00000001100b7824 */ /* 0x000fe200078e0a0b */
[----:B------:R-:W-:-:S02]  /*0480*/  LOP3.LUT R0, R0, 0x8, R17, 0xfe, !PT ;  /* 0x0000000800007812 */ /* 0x000fc400078efe11 */
[----:B------:R-:W-:Y:S01]  /*0490*/  LOP3.LUT R13, R8, 0x200, RZ, 0xfc, !PT ;  /* 0x00000200080d7812 */ /* 0x000fe200078efcff */
[----:B------:R-:W-:Y:S01]  /*04a0*/  IMAD R12, R10, 0x480, R11 ;  /* 0x000004800a0c7824 */ /* 0x000fe200078e020b */
[C---:B------:R-:W-:Y:S02]  /*04b0*/  ISETP.GE.AND P1, PT, R9.reuse, 0x9, PT ;  /* 0x000000090900780c */ /* 0x040fe40003f26270 */
[----:B------:R-:W-:Y:S01]  /*04c0*/  ISETP.GE.AND P0, PT, R0, 0x9, PT ;  /* 0x000000090000780c */ /* 0x000fe20003f06270 */
[----:B------:R-:W-:Y:S01]  /*04d0*/  IMAD R11, R9, 0x80, R12 ;  /* 0x00000080090b7824 */ /* 0x000fe200078e020c */
[----:B------:R-:W-:-:S04]  /*04e0*/  SHF.R.U32.HI R13, RZ, 0x2, R13 ;  /* 0x00000002ff0d7819 */ /* 0x000fc8000001160d */
[----:B------:R-:W-:Y:S01]  /*04f0*/  LOP3.LUT R13, R13, 0xf0, RZ, 0xc0, !PT ;  /* 0x000000f00d0d7812 */ /* 0x000fe200078ec0ff */
[----:B0-----:R-:W-:-:S03]  /*0500*/  IMAD.WIDE R10, R11, 0x4, R2 ;  /* 0x000000040b0a7825 */ /* 0x001fc600078e0202 */
[----:B------:R-:W-:-:S05]  /*0510*/  IADD3 R13, R13, UR4, RZ ;  /* 0x000000040d0d7c10 */ /* 0x000fca000fffe0ff */
[----:B------:R-:W-:Y:S01]  /*0520*/  IMAD R13, R8, 0x4, R13 ;  /* 0x00000004080d7824 */ /* 0x000fe200078e020d */
[----:B--2---:R-:W-:Y:S04]  /*0530*/  STS [R28], R19 ;  /* 0x000000131c007388 */ /* 0x004fe80000000800 */
[----:B----4-:R-:W-:Y:S04]  /*0540*/  STS [R28+0x20], R20 ;  /* 0x000020141c007388 */ /* 0x010fe80000000800 */
[----:B-----5:R-:W-:Y:S04]  /*0550*/  STS [R28+0x60], R24 ;  /* 0x000060181c007388 */ /* 0x020fe80000000800 */
[----:B------:R-:W-:Y:S04]  /*0560*/  STS [R28+0xa0], R25 ;  /* 0x0000a0191c007388 */ /* 0x000fe80000000800 */
[----:B------:R-:W-:Y:S04]  /*0570*/  STS [R28+0xc0], R27 ;  /* 0x0000c01b1c007388 */ /* 0x000fe80000000800 */
[----:B------:R-:W-:Y:S04]  /*0580*/  STS [R28+0x40], R22 ;  /* 0x000040161c007388 */ /* 0x000fe80000000800 */
[----:B------:R-:W-:Y:S04]  /*0590*/  STS [R28+0x80], R23 ;  /* 0x000080171c007388 */ /* 0x000fe80000000800 */
[----:B------:R-:W-:Y:S01]  /*05a0*/  STS [R28+0xe0], R26 ;  /* 0x0000e01a1c007388 */ /* 0x000fe20000000800 */
[----:B------:R-:W-:Y:S06]  /*05b0*/  BAR.SYNC.DEFER_BLOCKING 0x0 ;  /* 0x0000000000007b1d */ /* 0x000fec0000010000 */
[----:B------:R-:W0:Y:S04]  /*05c0*/  LDS.128 R4, [R4] ;  /* 0x0000000004047984 */ /* 0x000e280000000c00 */
[----:B0-----:R0:W-:Y:S02]  /*05d0*/  @!P1 STG.E.128 desc[UR6][R10.64], R4 ;  /* 0x000000040a009986 */ /* 0x0011e4000c101d06 */
[----:B0-----:R-:W-:Y:S05]  /*05e0*/  @P0 EXIT ;  /* 0x000000000000094d */ /* 0x001fea0003800000 */
[----:B0-----:R-:W0:Y:S01]  /*05f0*/  LDS.128 R8, [R13+0x800] ;  /* 0x000800000d087984 */ /* 0x001e220000000c00 */
[----:B------:R-:W-:-:S04]  /*0600*/  IMAD R5, R0, 0x80, R12 ;  /* 0x0000008000057824 */ /* 0x000fc800078e020c */
[----:B------:R-:W-:-:S05]  /*0610*/  IMAD.WIDE R2, R5, 0x4, R2 ;  /* 0x0000000405027825 */ /* 0x000fca00078e0202 */
[----:B0-----:R-:W-:Y:S01]  /*0620*/  STG.E.128 desc[UR6][R2.64], R8 ;  /* 0x0000000802007986 */ /* 0x001fe2000c101d06 */
[----:B------:R-:W-:Y:S05]  /*0630*/  EXIT ;  /* 0x000000000000794d */ /* 0x000fea0003800000 */
.L_x_0:
[----:B------:R-:W-:-:S00]  /*0640*/  BRA `(.L_x_0) ;  /* 0xfffffffc00fc7947 */ /* 0x000fc0000383ffff */
[----:B------:R-:W-:-:S00]  /*0650*/  NOP ;  /* 0x0000000000007918 */ /* 0x000fc00000000000 */
        /* <DEDUP_REMOVED lines=10> */
.L_x_1:


//--------------------- .nv.shared.triton_poi_fused_1 --------------------------
	.section	.nv.shared.triton_poi_fused_1,"aw",@nobits
	.sectionflags	@""
	.align	16
	.zero		1024


//--------------------- .nv.constant0.triton_poi_fused_1 --------------------------
	.section	.nv.constant0.triton_poi_fused_1,"a",@progbits
	.sectionflags	@""
	.align	4
.nv.constant0.triton_poi_fused_1:
	.zero		552
